	.headerflags	@"EF_CUDA_TEXMODE_UNIFIED EF_CUDA_64BIT_ADDRESS EF_CUDA_ACCELERATORS EF_CUDA_SM90 EF_CUDA_VIRTUAL_SM(EF_CUDA_SM90)"
	.elftype	@"ET_EXEC"


//--------------------- .nv.info                  --------------------------
	.section	.nv.info,"",@"SHT_CUDA_INFO"
	.align	4


	//----- nvinfo : EIATTR_REGCOUNT
	.align		4
        /*0000*/ 	.byte	0x04, 0x2f
        /*0002*/ 	.short	(.L_1 - .L_0)
	.align		4
.L_0:
        /*0004*/ 	.word	index@(triton_poi_fused_stack_18)
        /*0008*/ 	.word	0x00000010


	//----- nvinfo : EIATTR_MIN_STACK_SIZE
	.align		4
.L_1:
        /*000c*/ 	.byte	0x04, 0x12
        /*000e*/ 	.short	(.L_3 - .L_2)
	.align		4
.L_2:
        /*0010*/ 	.word	index@(triton_poi_fused_stack_18)
        /*0014*/ 	.word	0x00000000


	//----- nvinfo : EIATTR_FRAME_SIZE
	.align		4
.L_3:
        /*0018*/ 	.byte	0x04, 0x11
        /*001a*/ 	.short	(.L_5 - .L_4)
	.align		4
.L_4:
        /*001c*/ 	.word	index@(triton_poi_fused_stack_18)
        /*0020*/ 	.word	0x00000000


	//----- nvinfo : EIATTR_MIN_STACK_SIZE
	.align		4
.L_5:
        /*0024*/ 	.byte	0x04, 0x12
        /*0026*/ 	.short	(.L_7 - .L_6)
	.align		4
.L_6:
        /*0028*/ 	.word	index@(triton_poi_fused_stack_18)
        /*002c*/ 	.word	0x00000000
.L_7:


//--------------------- .nv.info.triton_poi_fused_stack_18 --------------------------
	.section	.nv.info.triton_poi_fused_stack_18,"",@"SHT_CUDA_INFO"
	.sectionflags	@""
	.align	4


	//----- nvinfo : EIATTR_CUDA_API_VERSION
	.align		4
        /*0000*/ 	.byte	0x04, 0x37
        /*0002*/ 	.short	(.L_9 - .L_8)
.L_8:
        /*0004*/ 	.word	0x0000007c


	//----- nvinfo : EIATTR_KPARAM_INFO
	.align		4
.L_9:
        /*0008*/ 	.byte	0x04, 0x17
        /*000a*/ 	.short	(.L_11 - .L_10)
.L_10:
        /*000c*/ 	.word	0x00000000
        /*0010*/ 	.short	0x0002
        /*0012*/ 	.short	0x0010
        /*0014*/ 	.byte	0x00, 0xf0, 0x11, 0x00


	//----- nvinfo : EIATTR_KPARAM_INFO
	.align		4
.L_11:
        /*0018*/ 	.byte	0x04, 0x17
        /*001a*/ 	.short	(.L_13 - .L_12)
.L_12:
        /*001c*/ 	.word	0x00000000
        /*0020*/ 	.short	0x0001
        /*0022*/ 	.short	0x0008
        /*0024*/ 	.byte	0x00, 0xf4, 0x21, 0x00


	//----- nvinfo : EIATTR_KPARAM_INFO
	.align		4
.L_13:
        /*0028*/ 	.byte	0x04, 0x17
        /*002a*/ 	.short	(.L_15 - .L_14)
.L_14:
        /*002c*/ 	.word	0x00000000
        /*0030*/ 	.short	0x0000
        /*0032*/ 	.short	0x0000
        /*0034*/ 	.byte	0x00, 0xf4, 0x21, 0x00


	//----- nvinfo : EIATTR_SPARSE_MMA_MASK
	.align		4
.L_15:
        /*0038*/ 	.byte	0x03, 0x50
        /*003a*/ 	.short	0x0000


	//----- nvinfo : EIATTR_MAXREG_COUNT
	.align		4
        /*003c*/ 	.byte	0x03, 0x1b
        /*003e*/ 	.short	0x00ff


	//----- nvinfo : EIATTR_EXIT_INSTR_OFFSETS
	.align		4
        /*0040*/ 	.byte	0x04, 0x1c
        /*0042*/ 	.short	(.L_17 - .L_16)


	//   ....[0]....
.L_16:
        /*0044*/ 	.word	0x000001f0


	//   ....[1]....
        /*0048*/ 	.word	0x00000210


	//----- nvinfo : EIATTR_REQNTID
	.align		4
.L_17:
        /*004c*/ 	.byte	0x04, 0x10
        /*004e*/ 	.short	(.L_19 - .L_18)
.L_18:
        /*0050*/ 	.word	0x00000080
        /*0054*/ 	.word	0x00000001
        /*0058*/ 	.word	0x00000001


	//----- nvinfo : EIATTR_CBANK_PARAM_SIZE
	.align		4
.L_19:
        /*005c*/ 	.byte	0x03, 0x19
        /*005e*/ 	.short	0x0014


	//----- nvinfo : EIATTR_PARAM_CBANK
	.align		4
        /*0060*/ 	.byte	0x04, 0x0a
        /*0062*/ 	.short	(.L_21 - .L_20)
	.align		4
.L_20:
        /*0064*/ 	.word	index@(.nv.constant0.triton_poi_fused_stack_18)
        /*0068*/ 	.short	0x0210
        /*006a*/ 	.short	0x0014


	//----- nvinfo : EIATTR_SW_WAR
	.align		4
.L_21:
        /*006c*/ 	.byte	0x04, 0x36
        /*006e*/ 	.short	(.L_23 - .L_22)
.L_22:
        /*0070*/ 	.word	0x00000008
.L_23:


//--------------------- .nv.callgraph             --------------------------
	.section	.nv.callgraph,"",@"SHT_CUDA_CALLGRAPH"
	.align	4
	.sectionentsize	8
	.align		4
        /*0000*/ 	.word	0x00000000
	.align		4
        /*0004*/ 	.word	0xffffffff
	.align		4
        /*0008*/ 	.word	0x00000000
	.align		4
        /*000c*/ 	.word	0xfffffffe
	.align		4
        /*0010*/ 	.word	0x00000000
	.align		4
        /*0014*/ 	.word	0xfffffffd
	.align		4
        /*0018*/ 	.word	0x00000000
	.align		4
        /*001c*/ 	.word	0xfffffffc


//--------------------- .text.triton_poi_fused_stack_18 --------------------------
	.section	.text.triton_poi_fused_stack_18,"ax",@progbits
	.align	128
        .global         triton_poi_fused_stack_18
        .type           triton_poi_fused_stack_18,@function
        .size           triton_poi_fused_stack_18,(.L_x_1 - triton_poi_fused_stack_18)
        .other          triton_poi_fused_stack_18,@"STO_CUDA_ENTRY STV_DEFAULT"
triton_poi_fused_stack_18:
.text.triton_poi_fused_stack_18:
[----:B------:R-:W0:Y:S02]  /*0000*/  LDC R1, c[0x0][0x28] ;  /* 0x00000a00ff017b82 */ /* 0x000e240000000800 */
[----:B------:R-:W1:Y:S01]  /*0010*/  S2R R0, SR_TID.X ;  /* 0x0000000000007919 */ /* 0x000e620000002100 */
[----:B------:R-:W2:Y:S01]  /*0020*/  LDC.64 R4, c[0x0][0x210] ;  /* 0x00008400ff047b82 */ /* 0x000ea20000000a00 */
[----:B------:R-:W-:Y:S02]  /*0030*/  CS2R R10, SRZ ;  /* 0x00000000000a7805 */ /* 0x000fe4000001ff00 */
[----:B------:R-:W-:Y:S01]  /*0040*/  CS2R R12, SRZ ;  /* 0x00000000000c7805 */ /* 0x000fe2000001ff00 */
[----:B------:R-:W3:Y:S01]  /*0050*/  S2R R3, SR_CTAID.X ;  /* 0x0000000000037919 */ /* 0x000ee20000002500 */
[----:B------:R-:W-:Y:S01]  /*0060*/  ULDC.64 UR4, c[0x0][0x208] ;  /* 0x0000820000047ab9 */ /* 0x000fe20000000a00 */
[----:B-1----:R-:W-:Y:S01]  /*0070*/  IMAD.SHL.U32 R0, R0, 0x2, RZ ;  /* 0x0000000200007824 */ /* 0x002fe200078e00ff */
[----:B---3--:R-:W-:-:S04]  /*0080*/  LOP3.LUT R6, R3, 0xfffffc, RZ, 0xc0, !PT ;  /* 0x00fffffc03067812 */ /* 0x008fc800078ec0ff */
[----:B------:R-:W-:Y:S02]  /*0090*/  LOP3.LUT R0, R0, 0xfe, RZ, 0xc0, !PT ;  /* 0x000000fe00007812 */ /* 0x000fe400078ec0ff */
[----:B------:R-:W-:-:S03]  /*00a0*/  ISETP.NE.AND P1, PT, R6, 0x4, PT ;  /* 0x000000040600780c */ /* 0x000fc60003f25270 */
[----:B------:R-:W-:-:S05]  /*00b0*/  IMAD R9, R3, 0x100, R0 ;  /* 0x0000010003097824 */ /* 0x000fca00078e0200 */
[----:B------:R-:W-:Y:S02]  /*00c0*/  SHF.R.S32.HI R0, RZ, 0x1f, R9 ;  /* 0x0000001fff007819 */ /* 0x000fe40000011409 */
[----:B------:R-:W-:Y:S02]  /*00d0*/  ISETP.GE.AND P0, PT, R9, 0x400, PT ;  /* 0x000004000900780c */ /* 0x000fe40003f06270 */
[----:B------:R-:W-:-:S05]  /*00e0*/  LEA.HI R0, R0, R9, RZ, 0x8 ;  /* 0x0000000900007211 */ /* 0x000fca00078f40ff */
[C---:B------:R-:W-:Y:S01]  /*00f0*/  IMAD.SHL.U32 R2, R0.reuse, 0x2, RZ ;  /* 0x0000000200027824 */ /* 0x040fe200078e00ff */
[----:B------:R-:W-:-:S04]  /*0100*/  LOP3.LUT R0, R0, 0xffffff00, RZ, 0xc0, !PT ;  /* 0xffffff0000007812 */ /* 0x000fc800078ec0ff */
[----:B------:R-:W-:-:S04]  /*0110*/  LOP3.LUT R2, R2, 0xfffffe00, RZ, 0xc0, !PT ;  /* 0xfffffe0002027812 */ /* 0x000fc800078ec0ff */
[----:B------:R-:W-:-:S05]  /*0120*/  IADD3 R3, R2, R9, -R0 ;  /* 0x0000000902037210 */ /* 0x000fca0007ffe800 */
[C---:B------:R-:W-:Y:S02]  /*0130*/  VIADD R7, R3.reuse, 0xfffff900 ;  /* 0xfffff90003077836 */ /* 0x040fe40000000000 */
[----:B--2---:R-:W-:-:S04]  /*0140*/  IMAD.WIDE R2, R3, 0x4, R4 ;  /* 0x0000000403027825 */ /* 0x004fc800078e0204 */
[----:B------:R-:W-:Y:S01]  /*0150*/  IMAD.WIDE R4, R7, 0x4, R4 ;  /* 0x0000000407047825 */ /* 0x000fe200078e0204 */
[----:B------:R-:W2:Y:S01]  /*0160*/  @!P0 LDG.E.64 R10, desc[UR4][R2.64] ;  /* 0x00000004020a8981 */ /* 0x000ea2000c1e1b00 */
[----:B------:R-:W1:Y:S03]  /*0170*/  LDC.64 R6, c[0x0][0x218] ;  /* 0x00008600ff067b82 */ /* 0x000e660000000a00 */
[----:B------:R-:W3:Y:S01]  /*0180*/  @!P1 LDG.E.64 R12, desc[UR4][R4.64] ;  /* 0x00000004040c9981 */ /* 0x000ee2000c1e1b00 */
[C---:B------:R-:W-:Y:S01]  /*0190*/  ISETP.GE.AND P2, PT, R9.reuse, 0x800, PT ;  /* 0x000008000900780c */ /* 0x040fe20003f46270 */
[----:B-1----:R-:W-:Y:S01]  /*01a0*/  IMAD.WIDE R6, R9, 0x4, R6 ;  /* 0x0000000409067825 */ /* 0x002fe200078e0206 */
[----:B--2---:R-:W-:Y:S02]  /*01b0*/  SEL R10, R10, RZ, !P0 ;  /* 0x000000ff0a0a7207 */ /* 0x004fe40004000000 */
[----:B------:R-:W-:-:S02]  /*01c0*/  SEL R11, R11, RZ, !P0 ;  /* 0x000000ff0b0b7207 */ /* 0x000fc40004000000 */
[----:B---3--:R-:W-:Y:S02]  /*01d0*/  @P0 SEL R10, R12, RZ, !P1 ;  /* 0x000000ff0c0a0207 */ /* 0x008fe40004800000 */
[----:B------:R-:W-:-:S05]  /*01e0*/  @P0 SEL R11, R13, RZ, !P1 ;  /* 0x000000ff0d0b0207 */ /* 0x000fca0004800000 */
[----:B------:R-:W-:Y:S05]  /*01f0*/  @P2 EXIT ;  /* 0x000000000000294d */ /* 0x000fea0003800000 */
[----:B------:R-:W-:Y:S01]  /*0200*/  STG.E.64 desc[UR4][R6.64], R10 ;  /* 0x0000000a06007986 */ /* 0x000fe2000c101b04 */
[----:B------:R-:W-:Y:S05]  /*0210*/  EXIT ;  /* 0x000000000000794d */ /* 0x000fea0003800000 */
.L_x_0:
[----:B------:R-:W-:-:S00]  /*0220*/  BRA `(.L_x_0) ;  /* 0xfffffffc00fc7947 */ /* 0x000fc0000383ffff */
[----:B------:R-:W-:-:S00]  /*0230*/  NOP ;  /* 0x0000000000007918 */ /* 0x000fc00000000000 */
        /* <DEDUP_REMOVED lines=12> */
.L_x_1:


//--------------------- .nv.constant0.triton_poi_fused_stack_18 --------------------------
	.section	.nv.constant0.triton_poi_fused_stack_18,"a",@progbits
	.sectionflags	@""
	.align	4
.nv.constant0.triton_poi_fused_stack_18:
	.zero		548
